//
// Generated by NVIDIA NVVM Compiler
//
// Compiler Build ID: CL-36424714
// Cuda compilation tools, release 13.0, V13.0.88
// Based on NVVM 20.0.0
//

.version 9.0
.target sm_100
.address_size 64

.const .align 4 .b8 cKernel[4096];
.extern .shared .align 16 .b8 smem[];

.entry _Z19conv2d_tiled_kernelPKfPfiiiiii(
	.param .u64 .ptr .align 1 _Z19conv2d_tiled_kernelPKfPfiiiiii_param_0,
	.param .u64 .ptr .align 1 _Z19conv2d_tiled_kernelPKfPfiiiiii_param_1,
	.param .u32 _Z19conv2d_tiled_kernelPKfPfiiiiii_param_2,
	.param .u32 _Z19conv2d_tiled_kernelPKfPfiiiiii_param_3,
	.param .u32 _Z19conv2d_tiled_kernelPKfPfiiiiii_param_4,
	.param .u32 _Z19conv2d_tiled_kernelPKfPfiiiiii_param_5,
	.param .u32 _Z19conv2d_tiled_kernelPKfPfiiiiii_param_6,
	.param .u32 _Z19conv2d_tiled_kernelPKfPfiiiiii_param_7
)
{
	.reg .pred 	%p<20>;
	.reg .b32 	%r<92>;
	.reg .b32 	%f<75>;
	.reg .b64 	%rd<35>;

	ld.param.u64 	%rd5, [_Z19conv2d_tiled_kernelPKfPfiiiiii_param_0];
	ld.param.u64 	%rd6, [_Z19conv2d_tiled_kernelPKfPfiiiiii_param_1];
	ld.param.u32 	%r44, [_Z19conv2d_tiled_kernelPKfPfiiiiii_param_2];
	ld.param.u32 	%r45, [_Z19conv2d_tiled_kernelPKfPfiiiiii_param_3];
	ld.param.u32 	%r46, [_Z19conv2d_tiled_kernelPKfPfiiiiii_param_4];
	ld.param.u32 	%r47, [_Z19conv2d_tiled_kernelPKfPfiiiiii_param_5];
	ld.param.u32 	%r48, [_Z19conv2d_tiled_kernelPKfPfiiiiii_param_6];
	ld.param.u32 	%r49, [_Z19conv2d_tiled_kernelPKfPfiiiiii_param_7];
	mov.u32 	%r1, %ntid.x;
	add.s32 	%r50, %r47, %r1;
	add.s32 	%r2, %r50, -1;
	mov.u32 	%r3, %ntid.y;
	add.s32 	%r51, %r3, %r46;
	add.s32 	%r4, %r51, -1;
	sub.s32 	%r52, 1, %r50;
	and.b32  	%r53, %r52, 31;
	add.s32 	%r5, %r53, %r2;
	mov.u32 	%r54, %ctaid.x;
	mul.lo.s32 	%r6, %r54, %r1;
	mov.u32 	%r55, %ctaid.y;
	mul.lo.s32 	%r7, %r55, %r3;
	mov.u32 	%r8, %tid.y;
	setp.ge.s32 	%p1, %r8, %r4;
	@%p1 bra 	$L__BB0_8;
	mov.u32 	%r9, %tid.x;
	cvta.to.global.u64 	%rd1, %rd5;
	mov.u32 	%r84, %r8;
$L__BB0_2:
	setp.ge.s32 	%p2, %r9, %r2;
	add.s32 	%r11, %r84, %r7;
	@%p2 bra 	$L__BB0_7;
	mul.lo.s32 	%r12, %r11, %r45;
	mul.lo.s32 	%r13, %r84, %r5;
	mov.u32 	%r85, %r9;
$L__BB0_4:
	setp.ge.s32 	%p3, %r11, %r44;
	add.s32 	%r15, %r85, %r6;
	setp.ge.s32 	%p4, %r15, %r45;
	mov.f32 	%f64, 0f00000000;
	or.pred  	%p5, %p3, %p4;
	@%p5 bra 	$L__BB0_6;
	add.s32 	%r56, %r15, %r12;
	mul.wide.s32 	%rd7, %r56, 4;
	add.s64 	%rd8, %rd1, %rd7;
	ld.global.nc.f32 	%f64, [%rd8];
$L__BB0_6:
	add.s32 	%r57, %r85, %r13;
	shl.b32 	%r58, %r57, 2;
	mov.u32 	%r59, smem;
	add.s32 	%r60, %r59, %r58;
	st.shared.f32 	[%r60], %f64;
	add.s32 	%r85, %r85, %r1;
	setp.lt.s32 	%p6, %r85, %r2;
	@%p6 bra 	$L__BB0_4;
$L__BB0_7:
	add.s32 	%r84, %r84, %r3;
	setp.lt.s32 	%p7, %r84, %r4;
	@%p7 bra 	$L__BB0_2;
$L__BB0_8:
	bar.sync 	0;
	mov.u32 	%r18, %tid.x;
	add.s32 	%r19, %r6, %r18;
	add.s32 	%r20, %r7, %r8;
	setp.ge.s32 	%p8, %r19, %r49;
	setp.ge.s32 	%p9, %r20, %r48;
	or.pred  	%p10, %p8, %p9;
	@%p10 bra 	$L__BB0_24;
	mov.f32 	%f73, 0f00000000;
	min.s32 	%r62, %r46, %r47;
	setp.lt.s32 	%p11, %r62, 1;
	@%p11 bra 	$L__BB0_23;
	and.b32  	%r21, %r47, 7;
	add.s32 	%r22, %r21, -1;
	and.b32  	%r23, %r47, 3;
	and.b32  	%r24, %r47, 2147483640;
	and.b32  	%r25, %r47, 1;
	neg.s32 	%r26, %r24;
	shl.b32 	%r64, %r18, 2;
	mov.u32 	%r65, smem;
	add.s32 	%r66, %r64, %r65;
	add.s32 	%r27, %r66, 16;
	shl.b32 	%r28, %r5, 2;
	mov.f32 	%f73, 0f00000000;
	mov.b32 	%r86, 0;
	mov.u64 	%rd29, cKernel;
$L__BB0_11:
	setp.lt.u32 	%p12, %r47, 8;
	add.s32 	%r30, %r86, %r8;
	mad.lo.s32 	%r31, %r30, %r5, %r18;
	mul.lo.s32 	%r32, %r86, %r47;
	mov.b32 	%r90, 0;
	@%p12 bra 	$L__BB0_14;
	mad.lo.s32 	%r87, %r28, %r30, %r27;
	mul.wide.u32 	%rd9, %r32, 4;
	add.s64 	%rd11, %rd29, %rd9;
	add.s64 	%rd34, %rd11, 16;
	mov.u32 	%r88, %r26;
$L__BB0_13:
	.pragma "nounroll";
	ld.shared.f32 	%f21, [%r87+-16];
	ld.const.f32 	%f22, [%rd34+-16];
	fma.rn.f32 	%f23, %f21, %f22, %f73;
	ld.shared.f32 	%f24, [%r87+-12];
	ld.const.f32 	%f25, [%rd34+-12];
	fma.rn.f32 	%f26, %f24, %f25, %f23;
	ld.shared.f32 	%f27, [%r87+-8];
	ld.const.f32 	%f28, [%rd34+-8];
	fma.rn.f32 	%f29, %f27, %f28, %f26;
	ld.shared.f32 	%f30, [%r87+-4];
	ld.const.f32 	%f31, [%rd34+-4];
	fma.rn.f32 	%f32, %f30, %f31, %f29;
	ld.shared.f32 	%f33, [%r87];
	ld.const.f32 	%f34, [%rd34];
	fma.rn.f32 	%f35, %f33, %f34, %f32;
	ld.shared.f32 	%f36, [%r87+4];
	ld.const.f32 	%f37, [%rd34+4];
	fma.rn.f32 	%f38, %f36, %f37, %f35;
	ld.shared.f32 	%f39, [%r87+8];
	ld.const.f32 	%f40, [%rd34+8];
	fma.rn.f32 	%f41, %f39, %f40, %f38;
	ld.shared.f32 	%f42, [%r87+12];
	ld.const.f32 	%f43, [%rd34+12];
	fma.rn.f32 	%f73, %f42, %f43, %f41;
	add.s32 	%r88, %r88, 8;
	add.s32 	%r87, %r87, 32;
	add.s64 	%rd34, %rd34, 32;
	setp.ne.s32 	%p13, %r88, 0;
	mov.u32 	%r90, %r24;
	@%p13 bra 	$L__BB0_13;
$L__BB0_14:
	setp.eq.s32 	%p14, %r21, 0;
	@%p14 bra 	$L__BB0_22;
	setp.lt.u32 	%p15, %r22, 3;
	@%p15 bra 	$L__BB0_17;
	add.s32 	%r68, %r31, %r90;
	shl.b32 	%r69, %r68, 2;
	mov.u32 	%r70, smem;
	add.s32 	%r71, %r70, %r69;
	ld.shared.f32 	%f45, [%r71];
	add.s32 	%r72, %r90, %r32;
	mul.wide.u32 	%rd12, %r72, 4;
	add.s64 	%rd14, %rd29, %rd12;
	ld.const.f32 	%f46, [%rd14];
	fma.rn.f32 	%f47, %f45, %f46, %f73;
	ld.shared.f32 	%f48, [%r71+4];
	cvt.u64.u32 	%rd15, %r32;
	cvt.u64.u32 	%rd16, %r90;
	add.s64 	%rd17, %rd16, %rd15;
	shl.b64 	%rd18, %rd17, 2;
	add.s64 	%rd19, %rd29, %rd18;
	ld.const.f32 	%f49, [%rd19+4];
	fma.rn.f32 	%f50, %f48, %f49, %f47;
	ld.shared.f32 	%f51, [%r71+8];
	ld.const.f32 	%f52, [%rd19+8];
	fma.rn.f32 	%f53, %f51, %f52, %f50;
	ld.shared.f32 	%f54, [%r71+12];
	ld.const.f32 	%f55, [%rd19+12];
	fma.rn.f32 	%f73, %f54, %f55, %f53;
	add.s32 	%r90, %r90, 4;
$L__BB0_17:
	setp.eq.s32 	%p16, %r23, 0;
	@%p16 bra 	$L__BB0_22;
	setp.eq.s32 	%p17, %r23, 1;
	@%p17 bra 	$L__BB0_20;
	add.s32 	%r73, %r31, %r90;
	shl.b32 	%r74, %r73, 2;
	mov.u32 	%r75, smem;
	add.s32 	%r76, %r75, %r74;
	ld.shared.f32 	%f57, [%r76];
	add.s32 	%r77, %r90, %r32;
	mul.wide.u32 	%rd20, %r77, 4;
	add.s64 	%rd22, %rd29, %rd20;
	ld.const.f32 	%f58, [%rd22];
	fma.rn.f32 	%f59, %f57, %f58, %f73;
	ld.shared.f32 	%f60, [%r76+4];
	cvt.u64.u32 	%rd23, %r32;
	cvt.u64.u32 	%rd24, %r90;
	add.s64 	%rd25, %rd24, %rd23;
	shl.b64 	%rd26, %rd25, 2;
	add.s64 	%rd27, %rd29, %rd26;
	ld.const.f32 	%f61, [%rd27+4];
	fma.rn.f32 	%f73, %f60, %f61, %f59;
	add.s32 	%r90, %r90, 2;
$L__BB0_20:
	setp.eq.s32 	%p18, %r25, 0;
	@%p18 bra 	$L__BB0_22;
	add.s32 	%r78, %r31, %r90;
	shl.b32 	%r79, %r78, 2;
	mov.u32 	%r80, smem;
	add.s32 	%r81, %r80, %r79;
	ld.shared.f32 	%f62, [%r81];
	add.s32 	%r82, %r90, %r32;
	mul.wide.u32 	%rd28, %r82, 4;
	add.s64 	%rd30, %rd29, %rd28;
	ld.const.f32 	%f63, [%rd30];
	fma.rn.f32 	%f73, %f62, %f63, %f73;
$L__BB0_22:
	add.s32 	%r86, %r86, 1;
	setp.ne.s32 	%p19, %r86, %r46;
	@%p19 bra 	$L__BB0_11;
$L__BB0_23:
	mad.lo.s32 	%r83, %r49, %r20, %r19;
	cvta.to.global.u64 	%rd31, %rd6;
	mul.wide.s32 	%rd32, %r83, 4;
	add.s64 	%rd33, %rd31, %rd32;
	st.global.f32 	[%rd33], %f73;
$L__BB0_24:
	ret;

}


// ===== COMPILED SASS (sm_100) =====

	.target	sm_100

	.elftype	@"ET_EXEC"


//--------------------- .note.nv.tkinfo           --------------------------
	.section	.note.nv.tkinfo,"",@"SHT_NOTE"
	.sectionflags	@"SHF_NOTE_NV_TKINFO"
	.tkinfo
        /*0018*/ 	.word	0x00000002
        /*0030*/ 	.string	""
        /*0030*/ 	.string	"ptxas"
        /*0030*/ 	.string	"Cuda compilation tools, release 13.0, V13.0.88"
        /*0030*/ 	.string	"Build cuda_13.0.r13.0/compiler.36424714_0"
        /*0030*/ 	.string	"-arch sm_100 -m 64 "



//--------------------- .note.nv.cuinfo           --------------------------
	.section	.note.nv.cuinfo,"",@"SHT_NOTE"
	.sectionflags	@"SHF_NOTE_NV_CUINFO"
        /*0018*/ 	.short	0x0002
        /*001a*/ 	.short	0x0064
        /*001c*/ 	.short	0x0082
	.zero		2


//--------------------- .nv.info                  --------------------------
	.section	.nv.info,"",@"SHT_CUDA_INFO"
	.align	4


	//----- nvinfo : EIATTR_REGCOUNT
	.align		4
        /*0000*/ 	.byte	0x04, 0x2f
        /*0002*/ 	.short	(.L_2 - .L_1)
	.align		4
.L_1:
        /*0004*/ 	.word	index@(_Z19conv2d_tiled_kernelPKfPfiiiiii)
        /*0008*/ 	.word	0x00000019


	//----- nvinfo : EIATTR_FRAME_SIZE
	.align		4
.L_2:
        /*000c*/ 	.byte	0x04, 0x11
        /*000e*/ 	.short	(.L_4 - .L_3)
	.align		4
.L_3:
        /*0010*/ 	.word	index@(_Z19conv2d_tiled_kernelPKfPfiiiiii)
        /*0014*/ 	.word	0x00000000


	//----- nvinfo : EIATTR_MIN_STACK_SIZE
	.align		4
.L_4:
        /*0018*/ 	.byte	0x04, 0x12
        /*001a*/ 	.short	(.L_6 - .L_5)
	.align		4
.L_5:
        /*001c*/ 	.word	index@(_Z19conv2d_tiled_kernelPKfPfiiiiii)
        /*0020*/ 	.word	0x00000000
.L_6:


//--------------------- .nv.compat                --------------------------
	.section	.nv.compat,"",@"SHT_CUDA_COMPAT_INFO"
	.align	4
        /*0000*/ 	.byte	0x02, 0x09, 0x00, 0x00, 0x02, 0x02, 0x01, 0x00, 0x02, 0x05, 0x05, 0x00, 0x03, 0x07, 0x01, 0x01
        /*0010*/ 	.byte	0x02, 0x03, 0x00, 0x00, 0x02, 0x06, 0x01, 0x00, 0x04, 0x0b, 0x08, 0x00, 0x09, 0x00, 0x00, 0x00
        /*0020*/ 	.byte	0x00, 0x00, 0x00, 0x00


//--------------------- .nv.info._Z19conv2d_tiled_kernelPKfPfiiiiii --------------------------
	.section	.nv.info._Z19conv2d_tiled_kernelPKfPfiiiiii,"",@"SHT_CUDA_INFO"
	.sectionflags	@""
	.align	4


	//----- nvinfo : EIATTR_CUDA_API_VERSION
	.align		4
        /*0000*/ 	.byte	0x04, 0x37
        /*0002*/ 	.short	(.L_8 - .L_7)
.L_7:
        /*0004*/ 	.word	0x00000082


	//----- nvinfo : EIATTR_KPARAM_INFO
	.align		4
.L_8:
        /*0008*/ 	.byte	0x04, 0x17
        /*000a*/ 	.short	(.L_10 - .L_9)
.L_9:
        /*000c*/ 	.word	0x00000000
        /*0010*/ 	.short	0x0007
        /*0012*/ 	.short	0x0024
        /*0014*/ 	.byte	0x00, 0xf0, 0x11, 0x00


	//----- nvinfo : EIATTR_KPARAM_INFO
	.align		4
.L_10:
        /*0018*/ 	.byte	0x04, 0x17
        /*001a*/ 	.short	(.L_12 - .L_11)
.L_11:
        /*001c*/ 	.word	0x00000000
        /*0020*/ 	.short	0x0006
        /*0022*/ 	.short	0x0020
        /*0024*/ 	.byte	0x00, 0xf0, 0x11, 0x00


	//----- nvinfo : EIATTR_KPARAM_INFO
	.align		4
.L_12:
        /*0028*/ 	.byte	0x04, 0x17
        /*002a*/ 	.short	(.L_14 - .L_13)
.L_13:
        /*002c*/ 	.word	0x00000000
        /*0030*/ 	.short	0x0005
        /*0032*/ 	.short	0x001c
        /*0034*/ 	.byte	0x00, 0xf0, 0x11, 0x00


	//----- nvinfo : EIATTR_KPARAM_INFO
	.align		4
.L_14:
        /*0038*/ 	.byte	0x04, 0x17
        /*003a*/ 	.short	(.L_16 - .L_15)
.L_15:
        /*003c*/ 	.word	0x00000000
        /*0040*/ 	.short	0x0004
        /*0042*/ 	.short	0x0018
        /*0044*/ 	.byte	0x00, 0xf0, 0x11, 0x00


	//----- nvinfo : EIATTR_KPARAM_INFO
	.align		4
.L_16:
        /*0048*/ 	.byte	0x04, 0x17
        /*004a*/ 	.short	(.L_18 - .L_17)
.L_17:
        /*004c*/ 	.word	0x00000000
        /*0050*/ 	.short	0x0003
        /*0052*/ 	.short	0x0014
        /*0054*/ 	.byte	0x00, 0xf0, 0x11, 0x00


	//----- nvinfo : EIATTR_KPARAM_INFO
	.align		4
.L_18:
        /*0058*/ 	.byte	0x04, 0x17
        /*005a*/ 	.short	(.L_20 - .L_19)
.L_19:
        /*005c*/ 	.word	0x00000000
        /*0060*/ 	.short	0x0002
        /*0062*/ 	.short	0x0010
        /*0064*/ 	.byte	0x00, 0xf0, 0x11, 0x00


	//----- nvinfo : EIATTR_KPARAM_INFO
	.align		4
.L_20:
        /*0068*/ 	.byte	0x04, 0x17
        /*006a*/ 	.short	(.L_22 - .L_21)
.L_21:
        /*006c*/ 	.word	0x00000000
        /*0070*/ 	.short	0x0001
        /*0072*/ 	.short	0x0008
        /*0074*/ 	.byte	0x00, 0xf5, 0x21, 0x00


	//----- nvinfo : EIATTR_KPARAM_INFO
	.align		4
.L_22:
        /*0078*/ 	.byte	0x04, 0x17
        /*007a*/ 	.short	(.L_24 - .L_23)
.L_23:
        /*007c*/ 	.word	0x00000000
        /*0080*/ 	.short	0x0000
        /*0082*/ 	.short	0x0000
        /*0084*/ 	.byte	0x00, 0xf5, 0x21, 0x00


	//----- nvinfo : EIATTR_SPARSE_MMA_MASK
	.align		4
.L_24:
        /*0088*/ 	.byte	0x03, 0x50
        /*008a*/ 	.short	0x0000


	//----- nvinfo : EIATTR_MAXREG_COUNT
	.align		4
        /*008c*/ 	.byte	0x03, 0x1b
        /*008e*/ 	.short	0x00ff


	//----- nvinfo : EIATTR_NUM_BARRIERS
	.align		4
        /*0090*/ 	.byte	0x02, 0x4c
        /*0092*/ 	.byte	0x01
	.zero		1


	//----- nvinfo : EIATTR_MERCURY_ISA_VERSION
	.align		4
        /*0094*/ 	.byte	0x03, 0x5f
        /*0096*/ 	.short	0x0101


	//----- nvinfo : EIATTR_VRC_CTA_INIT_COUNT
	.align		4
        /*0098*/ 	.byte	0x02, 0x4a
	.zero		1
	.zero		1


	//----- nvinfo : EIATTR_EXIT_INSTR_OFFSETS
	.align		4
        /*009c*/ 	.byte	0x04, 0x1c
        /*009e*/ 	.short	(.L_26 - .L_25)


	//   ....[0]....
.L_25:
        /*00a0*/ 	.word	0x00000390


	//   ....[1]....
        /*00a4*/ 	.word	0x00000b80


	//----- nvinfo : EIATTR_CRS_STACK_SIZE
	.align		4
.L_26:
        /*00a8*/ 	.byte	0x04, 0x1e
        /*00aa*/ 	.short	(.L_28 - .L_27)
.L_27:
        /*00ac*/ 	.word	0x00000000


	//----- nvinfo : EIATTR_CBANK_PARAM_SIZE
	.align		4
.L_28:
        /*00b0*/ 	.byte	0x03, 0x19
        /*00b2*/ 	.short	0x0028


	//----- nvinfo : EIATTR_PARAM_CBANK
	.align		4
        /*00b4*/ 	.byte	0x04, 0x0a
        /*00b6*/ 	.short	(.L_30 - .L_29)
	.align		4
.L_29:
        /*00b8*/ 	.word	index@(.nv.constant0._Z19conv2d_tiled_kernelPKfPfiiiiii)
        /*00bc*/ 	.short	0x0380
        /*00be*/ 	.short	0x0028


	//----- nvinfo : EIATTR_SW_WAR
	.align		4
.L_30:
        /*00c0*/ 	.byte	0x04, 0x36
        /*00c2*/ 	.short	(.L_32 - .L_31)
.L_31:
        /*00c4*/ 	.word	0x00000008
.L_32:


//--------------------- .nv.callgraph             --------------------------
	.section	.nv.callgraph,"",@"SHT_CUDA_CALLGRAPH"
	.align	4
	.sectionentsize	8
	.align		4
        /*0000*/ 	.word	0x00000000
	.align		4
        /*0004*/ 	.word	0xffffffff
	.align		4
        /*0008*/ 	.word	0x00000000
	.align		4
        /*000c*/ 	.word	0xfffffffe
	.align		4
        /*0010*/ 	.word	0x00000000
	.align		4
        /*0014*/ 	.word	0xfffffffd
	.align		4
        /*0018*/ 	.word	0x00000000
	.align		4
        /*001c*/ 	.word	0xfffffffc


//--------------------- .nv.constant3             --------------------------
	.section	.nv.constant3,"a",@progbits
	.align	4
.nv.constant3:
	.type		cKernel,@object
	.size		cKernel,(.L_0 - cKernel)
cKernel:
	.zero		4096
.L_0:


//--------------------- .text._Z19conv2d_tiled_kernelPKfPfiiiiii --------------------------
	.section	.text._Z19conv2d_tiled_kernelPKfPfiiiiii,"ax",@progbits
	.align	128
.text._Z19conv2d_tiled_kernelPKfPfiiiiii:
        .type           _Z19conv2d_tiled_kernelPKfPfiiiiii,@function
        .size           _Z19conv2d_tiled_kernelPKfPfiiiiii,(.L_x_14 - _Z19conv2d_tiled_kernelPKfPfiiiiii)
        .other          _Z19conv2d_tiled_kernelPKfPfiiiiii,@"STO_CUDA_ENTRY STV_DEFAULT"
_Z19conv2d_tiled_kernelPKfPfiiiiii:
[----:B------:R-:W-:Y:S01]  /*0000*/  LDC R1, c[0x0][0x37c] ;  /* 0x0000df00ff017b82 */ /* 0x000fe20000000800 */
[----:B------:R-:W0:Y:S01]  /*0010*/  S2R R0, SR_TID.Y ;  /* 0x0000000000007919 */ /* 0x000e220000002200 */
[----:B------:R-:W1:Y:S06]  /*0020*/  LDCU UR9, c[0x0][0x360] ;  /* 0x00006c00ff0977ac */ /* 0x000e6c0008000800 */
[----:B------:R-:W2:Y:S01]  /*0030*/  S2UR UR7, SR_CTAID.X ;  /* 0x00000000000779c3 */ /* 0x000ea20000002500 */
[----:B------:R-:W-:Y:S01]  /*0040*/  BSSY.RECONVERGENT B0, `(.L_x_0) ;  /* 0x000002d000007945 */ /* 0x000fe20003800200 */
[----:B------:R-:W1:Y:S01]  /*0050*/  LDCU.64 UR10, c[0x0][0x398] ;  /* 0x00007300ff0a77ac */ /* 0x000e620008000a00 */
[----:B------:R-:W3:Y:S05]  /*0060*/  LDCU UR14, c[0x0][0x364] ;  /* 0x00006c80ff0e77ac */ /* 0x000eea0008000800 */
[----:B------:R-:W4:Y:S01]  /*0070*/  S2UR UR8, SR_CTAID.Y ;  /* 0x00000000000879c3 */ /* 0x000f220000002600 */
[----:B------:R-:W0:Y:S01]  /*0080*/  LDCU.64 UR12, c[0x0][0x358] ;  /* 0x00006b00ff0c77ac */ /* 0x000e220008000a00 */
[----:B-1----:R-:W-:-:S02]  /*0090*/  UIADD3 UR4, UPT, UPT, UR9, UR11, URZ ;  /* 0x0000000b09047290 */ /* 0x002fc4000fffe0ff */
[----:B--2---:R-:W-:Y:S02]  /*00a0*/  UIMAD UR7, UR9, UR7, URZ ;  /* 0x00000007090772a4 */ /* 0x004fe4000f8e02ff */
[----:B---3--:R-:W-:Y:S02]  /*00b0*/  UIADD3 UR5, UPT, UPT, UR14, -0x1, UR10 ;  /* 0xffffffff0e057890 */ /* 0x008fe4000fffe00a */
[----:B------:R-:W-:Y:S02]  /*00c0*/  UIADD3 UR6, UPT, UPT, -UR4, 0x1, URZ ;  /* 0x0000000104067890 */ /* 0x000fe4000fffe1ff */
[----:B------:R-:W-:Y:S02]  /*00d0*/  UIADD3 UR4, UPT, UPT, UR4, -0x1, URZ ;  /* 0xffffffff04047890 */ /* 0x000fe4000fffe0ff */
[----:B0-----:R-:W-:Y:S01]  /*00e0*/  ISETP.GE.AND P0, PT, R0, UR5, PT ;  /* 0x0000000500007c0c */ /* 0x001fe2000bf06270 */
[----:B------:R-:W-:Y:S01]  /*00f0*/  ULOP3.LUT UR6, UR6, 0x1f, URZ, 0xc0, !UPT ;  /* 0x0000001f06067892 */ /* 0x000fe2000f8ec0ff */
[----:B------:R-:W0:Y:S01]  /*0100*/  LDCU.64 UR10, c[0x0][0x390] ;  /* 0x00007200ff0a77ac */ /* 0x000e220008000a00 */
[----:B----4-:R-:W-:-:S02]  /*0110*/  UIMAD UR8, UR14, UR8, URZ ;  /* 0x000000080e0872a4 */ /* 0x010fc4000f8e02ff */
[----:B------:R-:W-:-:S08]  /*0120*/  UIADD3 UR6, UPT, UPT, UR4, UR6, URZ ;  /* 0x0000000604067290 */ /* 0x000fd0000fffe0ff */
[----:B------:R-:W-:Y:S05]  /*0130*/  @P0 BRA `(.L_x_1) ;  /* 0x0000000000740947 */ /* 0x000fea0003800000 */
[----:B------:R-:W1:Y:S01]  /*0140*/  S2R R9, SR_TID.X ;  /* 0x0000000000097919 */ /* 0x000e620000002100 */
[----:B------:R-:W-:-:S07]  /*0150*/  MOV R4, R0 ;  /* 0x0000000000047202 */ /* 0x000fce0000000f00 */
.L_x_5:
[----:B-1----:R-:W-:Y:S01]  /*0160*/  ISETP.GE.AND P0, PT, R9, UR4, PT ;  /* 0x0000000409007c0c */ /* 0x002fe2000bf06270 */
[----:B------:R-:W-:-:S12]  /*0170*/  BSSY.RECONVERGENT B1, `(.L_x_2) ;  /* 0x0000016000017945 */ /* 0x000fd80003800200 */
[----:B------:R-:W-:Y:S05]  /*0180*/  @P0 BRA `(.L_x_3) ;  /* 0x0000000000500947 */ /* 0x000fea0003800000 */
[----:B------:R-:W1:Y:S01]  /*0190*/  S2R R3, SR_CgaCtaId ;  /* 0x0000000000037919 */ /* 0x000e620000008800 */
[----:B------:R-:W-:Y:S01]  /*01a0*/  MOV R2, 0x400 ;  /* 0x0000040000027802 */ /* 0x000fe20000000f00 */
[C---:B------:R-:W-:Y:S01]  /*01b0*/  IMAD R12, R4.reuse, UR6, RZ ;  /* 0x00000006040c7c24 */ /* 0x040fe2000f8e02ff */
[----:B------:R-:W-:Y:S01]  /*01c0*/  IADD3 R10, PT, PT, R4, UR8, RZ ;  /* 0x00000008040a7c10 */ /* 0x000fe2000fffe0ff */
[----:B------:R-:W-:Y:S01]  /*01d0*/  IMAD.MOV.U32 R5, RZ, RZ, R9 ;  /* 0x000000ffff057224 */ /* 0x000fe200078e0009 */
[----:B-1----:R-:W-:-:S07]  /*01e0*/  LEA R8, R3, R2, 0x18 ;  /* 0x0000000203087211 */ /* 0x002fce00078ec0ff */
.L_x_4:
[----:B-1----:R-:W-:Y:S01]  /*01f0*/  IADD3 R7, PT, PT, R5, UR7, RZ ;  /* 0x0000000705077c10 */ /* 0x002fe2000fffe0ff */
[----:B------:R-:W-:-:S03]  /*0200*/  HFMA2 R6, -RZ, RZ, 0, 0 ;  /* 0x00000000ff067431 */ /* 0x000fc600000001ff */
[----:B0-----:R-:W-:-:S04]  /*0210*/  ISETP.GE.AND P0, PT, R7, UR11, PT ;  /* 0x0000000b07007c0c */ /* 0x001fc8000bf06270 */
[----:B------:R-:W-:-:S13]  /*0220*/  ISETP.GE.OR P0, PT, R10, UR10, P0 ;  /* 0x0000000a0a007c0c */ /* 0x000fda0008706670 */
[----:B------:R-:W0:Y:S01]  /*0230*/  @!P0 LDC.64 R2, c[0x0][0x380] ;  /* 0x0000e000ff028b82 */ /* 0x000e220000000a00 */
[----:B------:R-:W-:-:S04]  /*0240*/  @!P0 IMAD R7, R10, UR11, R7 ;  /* 0x0000000b0a078c24 */ /* 0x000fc8000f8e0207 */
[----:B0-----:R-:W-:-:S05]  /*0250*/  @!P0 IMAD.WIDE R2, R7, 0x4, R2 ;  /* 0x0000000407028825 */ /* 0x001fca00078e0202 */
[----:B------:R-:W2:Y:S01]  /*0260*/  @!P0 LDG.E.CONSTANT R6, desc[UR12][R2.64] ;  /* 0x0000000c02068981 */ /* 0x000ea2000c1e9900 */
[----:B------:R-:W-:Y:S01]  /*0270*/  IMAD.IADD R7, R12, 0x1, R5 ;  /* 0x000000010c077824 */ /* 0x000fe200078e0205 */
[----:B------:R-:W-:-:S04]  /*0280*/  IADD3 R5, PT, PT, R5, UR9, RZ ;  /* 0x0000000905057c10 */ /* 0x000fc8000fffe0ff */
[----:B------:R-:W-:Y:S02]  /*0290*/  LEA R7, R7, R8, 0x2 ;  /* 0x0000000807077211 */ /* 0x000fe400078e10ff */
[----:B------:R-:W-:-:S03]  /*02a0*/  ISETP.GE.AND P0, PT, R5, UR4, PT ;  /* 0x0000000405007c0c */ /* 0x000fc6000bf06270 */
[----:B--2---:R1:W-:Y:S10]  /*02b0*/  STS [R7], R6 ;  /* 0x0000000607007388 */ /* 0x0043f40000000800 */
[----:B------:R-:W-:Y:S05]  /*02c0*/  @!P0 BRA `(.L_x_4) ;  /* 0xfffffffc00c88947 */ /* 0x000fea000383ffff */
.L_x_3:
[----:B0-----:R-:W-:Y:S05]  /*02d0*/  BSYNC.RECONVERGENT B1 ;  /* 0x0000000000017941 */ /* 0x001fea0003800200 */
.L_x_2:
[----:B------:R-:W-:-:S05]  /*02e0*/  VIADD R4, R4, UR14 ;  /* 0x0000000e04047c36 */ /* 0x000fca0008000000 */
[----:B------:R-:W-:-:S13]  /*02f0*/  ISETP.GE.AND P0, PT, R4, UR5, PT ;  /* 0x0000000504007c0c */ /* 0x000fda000bf06270 */
[----:B------:R-:W-:Y:S05]  /*0300*/  @!P0 BRA `(.L_x_5) ;  /* 0xfffffffc00948947 */ /* 0x000fea000383ffff */
.L_x_1:
[----:B0-----:R-:W-:Y:S05]  /*0310*/  BSYNC.RECONVERGENT B0 ;  /* 0x0000000000007941 */ /* 0x001fea0003800200 */
.L_x_0:
[----:B------:R-:W0:Y:S01]  /*0320*/  S2R R4, SR_TID.X ;  /* 0x0000000000047919 */ /* 0x000e220000002100 */
[----:B------:R-:W2:Y:S01]  /*0330*/  LDCU.64 UR16, c[0x0][0x3a0] ;  /* 0x00007400ff1077ac */ /* 0x000ea20008000a00 */
[----:B------:R-:W-:Y:S01]  /*0340*/  IADD3 R2, PT, PT, R0, UR8, RZ ;  /* 0x0000000800027c10 */ /* 0x000fe2000fffe0ff */
[----:B------:R-:W-:Y:S03]  /*0350*/  BAR.SYNC.DEFER_BLOCKING 0x0 ;  /* 0x0000000000007b1d */ /* 0x000fe60000010000 */
[----:B--2---:R-:W-:Y:S02]  /*0360*/  ISETP.GE.AND P0, PT, R2, UR16, PT ;  /* 0x0000001002007c0c */ /* 0x004fe4000bf06270 */
[----:B0-----:R-:W-:-:S04]  /*0370*/  IADD3 R3, PT, PT, R4, UR7, RZ ;  /* 0x0000000704037c10 */ /* 0x001fc8000fffe0ff */
[----:B------:R-:W-:-:S13]  /*0380*/  ISETP.GE.OR P0, PT, R3, UR17, P0 ;  /* 0x0000001103007c0c */ /* 0x000fda0008706670 */
[----:B------:R-:W-:Y:S05]  /*0390*/  @P0 EXIT ;  /* 0x000000000000094d */ /* 0x000fea0003800000 */
[----:B------:R-:W0:Y:S01]  /*03a0*/  LDCU.64 UR4, c[0x0][0x398] ;  /* 0x00007300ff0477ac */ /* 0x000e220008000a00 */
[----:B-1----:R-:W-:Y:S01]  /*03b0*/  IMAD.MOV.U32 R7, RZ, RZ, RZ ;  /* 0x000000ffff077224 */ /* 0x002fe200078e00ff */
[----:B0-----:R-:W-:-:S04]  /*03c0*/  UISETP.LT.AND UP0, UPT, UR5, UR4, UPT ;  /* 0x000000040500728c */ /* 0x001fc8000bf01270 */
[----:B------:R-:W-:-:S04]  /*03d0*/  USEL UR4, UR5, UR4, UP0 ;  /* 0x0000000405047287 */ /* 0x000fc80008000000 */
[----:B------:R-:W-:-:S09]  /*03e0*/  UISETP.GE.AND UP0, UPT, UR4, 0x1, UPT ;  /* 0x000000010400788c */ /* 0x000fd2000bf06270 */
[----:B------:R-:W-:Y:S05]  /*03f0*/  BRA.U !UP0, `(.L_x_6) ;  /* 0x0000000508cc7547 */ /* 0x000fea000b800000 */
[----:B------:R-:W0:Y:S01]  /*0400*/  S2UR UR8, SR_CgaCtaId ;  /* 0x00000000000879c3 */ /* 0x000e220000008800 */
[----:B------:R-:W-:Y:S01]  /*0410*/  UMOV UR4, 0x400 ;  /* 0x0000040000047882 */ /* 0x000fe20000000000 */
[----:B------:R-:W-:Y:S01]  /*0420*/  ULOP3.LUT UR14, UR5, 0x7, URZ, 0xc0, !UPT ;  /* 0x00000007050e7892 */ /* 0x000fe2000f8ec0ff */
[----:B------:R-:W-:Y:S01]  /*0430*/  MOV R7, RZ ;  /* 0x000000ff00077202 */ /* 0x000fe20000000f00 */
[----:B------:R-:W-:Y:S02]  /*0440*/  ULOP3.LUT UR15, UR5, 0x3, URZ, 0xc0, !UPT ;  /* 0x00000003050f7892 */ /* 0x000fe4000f8ec0ff */
[----:B------:R-:W-:Y:S02]  /*0450*/  ULOP3.LUT UR7, UR5, 0x7ffffff8, URZ, 0xc0, !UPT ;  /* 0x7ffffff805077892 */ /* 0x000fe4000f8ec0ff */
[----:B------:R-:W-:Y:S02]  /*0460*/  UIADD3 UR5, UPT, UPT, UR14, -0x1, URZ ;  /* 0xffffffff0e057890 */ /* 0x000fe4000fffe0ff */
[----:B------:R-:W-:-:S02]  /*0470*/  USHF.L.U32 UR16, UR6, 0x2, URZ ;  /* 0x0000000206107899 */ /* 0x000fc400080006ff */
[----:B------:R-:W-:Y:S02]  /*0480*/  UIADD3 UR10, UPT, UPT, -UR7, URZ, URZ ;  /* 0x000000ff070a7290 */ /* 0x000fe4000fffe1ff */
[----:B------:R-:W-:Y:S02]  /*0490*/  UISETP.GE.U32.AND UP0, UPT, UR5, 0x3, UPT ;  /* 0x000000030500788c */ /* 0x000fe4000bf06070 */
[----:B0-----:R-:W-:-:S06]  /*04a0*/  ULEA UR4, UR8, UR4, 0x18 ;  /* 0x0000000408047291 */ /* 0x001fcc000f8ec0ff */
[----:B------:R-:W-:Y:S01]  /*04b0*/  LEA R6, R4, UR4, 0x2 ;  /* 0x0000000404067c11 */ /* 0x000fe2000f8e10ff */
[----:B------:R-:W-:-:S03]  /*04c0*/  UMOV UR4, URZ ;  /* 0x000000ff00047c82 */ /* 0x000fc60008000000 */
[----:B------:R-:W-:-:S07]  /*04d0*/  IADD3 R6, PT, PT, R6, 0x10, RZ ;  /* 0x0000001006067810 */ /* 0x000fce0007ffe0ff */
.L_x_12:
[----:B------:R-:W0:Y:S01]  /*04e0*/  LDCU.64 UR20, c[0x0][0x398] ;  /* 0x00007300ff1477ac */ /* 0x000e220008000a00 */
[----:B------:R-:W-:Y:S01]  /*04f0*/  IADD3 R9, PT, PT, R0, UR4, RZ ;  /* 0x0000000400097c10 */ /* 0x000fe2000fffe0ff */
[----:B------:R-:W-:-:S04]  /*0500*/  UMOV UR5, URZ ;  /* 0x000000ff00057c82 */ /* 0x000fc80008000000 */
[----:B------:R-:W-:Y:S01]  /*0510*/  IMAD R5, R9, UR6, R4 ;  /* 0x0000000609057c24 */ /* 0x000fe2000f8e0204 */
[----:B0-----:R-:W-:Y:S02]  /*0520*/  UISETP.GE.U32.AND UP2, UPT, UR21, 0x8, UPT ;  /* 0x000000081500788c */ /* 0x001fe4000bf46070 */
[----:B------:R-:W-:Y:S02]  /*0530*/  UIMAD UR11, UR4, UR21, URZ ;  /* 0x00000015040b72a4 */ /* 0x000fe4000f8e02ff */
[----:B------:R-:W-:-:S04]  /*0540*/  UIADD3 UR4, UPT, UPT, UR4, 0x1, URZ ;  /* 0x0000000104047890 */ /* 0x000fc8000fffe0ff */
[----:B------:R-:W-:Y:S01]  /*0550*/  UISETP.NE.AND UP1, UPT, UR4, UR20, UPT ;  /* 0x000000140400728c */ /* 0x000fe2000bf25270 */
[----:B------:R-:W-:Y:S10]  /*0560*/  BRA.U !UP2, `(.L_x_7) ;  /* 0x000000010a887547 */ /* 0x000ff4000b800000 */
[----:B------:R-:W-:Y:S01]  /*0570*/  IMAD R8, R9, UR16, R6 ;  /* 0x0000001009087c24 */ /* 0x000fe2000f8e0206 */
[----:B------:R-:W-:Y:S01]  /*0580*/  UMOV UR8, 0x10 ;  /* 0x0000001000087882 */ /* 0x000fe20000000000 */
[----:B------:R-:W-:Y:S01]  /*0590*/  UMOV UR5, UR10 ;  /* 0x0000000a00057c82 */ /* 0x000fe20008000000 */
[----:B------:R-:W-:-:S12]  /*05a0*/  UIMAD UR8, UR11, 0x4, UR8 ;  /* 0x000000040b0878a4 */ /* 0x000fd8000f8e0208 */
.L_x_8:
[----:B------:R-:W0:Y:S01]  /*05b0*/  LDS R10, [R8+-0x10] ;  /* 0xfffff000080a7984 */ /* 0x000e220000000800 */
[----:B------:R-:W0:Y:S03]  /*05c0*/  LDCU UR9, c[0x3][UR8+-0x10] ;  /* 0x00fffe00080977ac */ /* 0x000e260008000800 */
[----:B------:R-:W1:Y:S01]  /*05d0*/  LDS R9, [R8+-0xc] ;  /* 0xfffff40008097984 */ /* 0x000e620000000800 */
[----:B------:R-:W1:Y:S03]  /*05e0*/  LDCU UR17, c[0x3][UR8+-0xc] ;  /* 0x00fffe80081177ac */ /* 0x000e660008000800 */
[----:B------:R-:W2:Y:S01]  /*05f0*/  LDS R12, [R8+-0x8] ;  /* 0xfffff800080c7984 */ /* 0x000ea20000000800 */
[----:B------:R-:W2:Y:S03]  /*0600*/  LDCU UR18, c[0x3][UR8+-0x8] ;  /* 0x00ffff00081277ac */ /* 0x000ea60008000800 */
[----:B------:R-:W3:Y:S01]  /*0610*/  LDS R14, [R8+-0x4] ;  /* 0xfffffc00080e7984 */ /* 0x000ee20000000800 */
[----:B------:R-:W3:Y:S03]  /*0620*/  LDCU UR19, c[0x3][UR8+-0x4] ;  /* 0x00ffff80081377ac */ /* 0x000ee60008000800 */
[----:B------:R-:W4:Y:S01]  /*0630*/  LDS R16, [R8] ;  /* 0x0000000008107984 */ /* 0x000f220000000800 */
[----:B------:R-:W4:Y:S03]  /*0640*/  LDCU UR20, c[0x3][UR8] ;  /* 0x00c00000081477ac */ /* 0x000f260008000800 */
[----:B------:R-:W5:Y:S01]  /*0650*/  LDS R18, [R8+0x4] ;  /* 0x0000040008127984 */ /* 0x000f620000000800 */
[----:B------:R-:W-:-:S03]  /*0660*/  UIADD3 UR5, UPT, UPT, UR5, 0x8, URZ ;  /* 0x0000000805057890 */ /* 0x000fc6000fffe0ff */
[----:B------:R-:W5:Y:S01]  /*0670*/  LDS R20, [R8+0x8] ;  /* 0x0000080008147984 */ /* 0x000f620000000800 */
[----:B------:R-:W-:-:S03]  /*0680*/  UISETP.NE.AND UP2, UPT, UR5, URZ, UPT ;  /* 0x000000ff0500728c */ /* 0x000fc6000bf45270 */
[----:B------:R0:W5:Y:S02]  /*0690*/  LDS R22, [R8+0xc] ;  /* 0x00000c0008167984 */ /* 0x0001640000000800 */
[----:B0-----:R-:W-:Y:S02]  /*06a0*/  VIADD R8, R8, 0x20 ;  /* 0x0000002008087836 */ /* 0x001fe40000000000 */
[----:B------:R-:W-:Y:S01]  /*06b0*/  FFMA R10, R10, UR9, R7 ;  /* 0x000000090a0a7c23 */ /* 0x000fe20008000007 */
[----:B------:R-:W5:Y:S03]  /*06c0*/  LDCU UR9, c[0x3][UR8+0x4] ;  /* 0x00c00080080977ac */ /* 0x000f660008000800 */
[----:B-1----:R-:W-:Y:S01]  /*06d0*/  FFMA R9, R9, UR17, R10 ;  /* 0x0000001109097c23 */ /* 0x002fe2000800000a */
[----:B------:R-:W0:Y:S03]  /*06e0*/  LDCU UR17, c[0x3][UR8+0x8] ;  /* 0x00c00100081177ac */ /* 0x000e260008000800 */
[----:B--2---:R-:W-:Y:S01]  /*06f0*/  FFMA R9, R12, UR18, R9 ;  /* 0x000000120c097c23 */ /* 0x004fe20008000009 */
[----:B------:R-:W1:Y:S03]  /*0700*/  LDCU UR18, c[0x3][UR8+0xc] ;  /* 0x00c00180081277ac */ /* 0x000e660008000800 */
[----:B---3--:R-:W-:Y:S01]  /*0710*/  FFMA R9, R14, UR19, R9 ;  /* 0x000000130e097c23 */ /* 0x008fe20008000009 */
[----:B------:R-:W-:-:S03]  /*0720*/  UIADD3 UR8, UPT, UPT, UR8, 0x20, URZ ;  /* 0x0000002008087890 */ /* 0x000fc6000fffe0ff */
[----:B----4-:R-:W-:-:S04]  /*0730*/  FFMA R9, R16, UR20, R9 ;  /* 0x0000001410097c23 */ /* 0x010fc80008000009 */
[----:B-----5:R-:W-:-:S04]  /*0740*/  FFMA R9, R18, UR9, R9 ;  /* 0x0000000912097c23 */ /* 0x020fc80008000009 */
[----:B0-----:R-:W-:-:S04]  /*0750*/  FFMA R9, R20, UR17, R9 ;  /* 0x0000001114097c23 */ /* 0x001fc80008000009 */
[----:B-1----:R-:W-:Y:S01]  /*0760*/  FFMA R7, R22, UR18, R9 ;  /* 0x0000001216077c23 */ /* 0x002fe20008000009 */
[----:B------:R-:W-:Y:S06]  /*0770*/  BRA.U UP2, `(.L_x_8) ;  /* 0xfffffffd028c7547 */ /* 0x000fec000b83ffff */
[----:B------:R-:W-:-:S05]  /*0780*/  UMOV UR5, UR7 ;  /* 0x0000000700057c82 */ /* 0x000fca0008000000 */
.L_x_7:
[----:B------:R-:W-:-:S09]  /*0790*/  UISETP.NE.AND UP2, UPT, UR14, URZ, UPT ;  /* 0x000000ff0e00728c */ /* 0x000fd2000bf45270 */
[----:B------:R-:W-:Y:S05]  /*07a0*/  BRA.U !UP2, `(.L_x_9) ;  /* 0x000000010adc7547 */ /* 0x000fea000b800000 */
[----:B------:R-:W-:Y:S01]  /*07b0*/  UISETP.NE.AND UP2, UPT, UR15, URZ, UPT ;  /* 0x000000ff0f00728c */ /* 0x000fe2000bf45270 */
[----:B------:R-:W-:Y:S10]  /*07c0*/  BRA.U !UP0, `(.L_x_10) ;  /* 0x0000000108587547 */ /* 0x000ff4000b800000 */
[----:B------:R-:W0:Y:S01]  /*07d0*/  S2UR UR9, SR_CgaCtaId ;  /* 0x00000000000979c3 */ /* 0x000e220000008800 */
[----:B------:R-:W-:Y:S01]  /*07e0*/  UMOV UR8, 0x400 ;  /* 0x0000040000087882 */ /* 0x000fe20000000000 */
[----:B------:R-:W-:Y:S01]  /*07f0*/  IADD3 R8, PT, PT, R5, UR5, RZ ;  /* 0x0000000505087c10 */ /* 0x000fe2000fffe0ff */
[----:B0-----:R-:W-:Y:S02]  /*0800*/  ULEA UR8, UR9, UR8, 0x18 ;  /* 0x0000000809087291 */ /* 0x001fe4000f8ec0ff */
[----:B------:R-:W-:-:S04]  /*0810*/  UIADD3 UR9, UPT, UPT, UR11, UR5, URZ ;  /* 0x000000050b097290 */ /* 0x000fc8000fffe0ff */
[----:B------:R-:W-:Y:S01]  /*0820*/  LEA R8, R8, UR8, 0x2 ;  /* 0x0000000808087c11 */ /* 0x000fe2000f8e10ff */
[----:B------:R-:W-:Y:S02]  /*0830*/  UIADD3 UR8, UPT, UPT, UR11, UR5, URZ ;  /* 0x000000050b087290 */ /* 0x000fe4000fffe0ff */
[----:B------:R-:W-:Y:S02]  /*0840*/  USHF.L.U32 UR9, UR9, 0x2, URZ ;  /* 0x0000000209097899 */ /* 0x000fe400080006ff */
[----:B------:R-:W0:Y:S01]  /*0850*/  LDS R10, [R8] ;  /* 0x00000000080a7984 */ /* 0x000e220000000800 */
[----:B------:R-:W-:Y:S02]  /*0860*/  USHF.L.U32 UR8, UR8, 0x2, URZ ;  /* 0x0000000208087899 */ /* 0x000fe400080006ff */
[----:B------:R-:W-:Y:S01]  /*0870*/  UIADD3 UR5, UPT, UPT, UR5, 0x4, URZ ;  /* 0x0000000405057890 */ /* 0x000fe2000fffe0ff */
[----:B------:R-:W1:Y:S04]  /*0880*/  LDS R9, [R8+0x4] ;  /* 0x0000040008097984 */ /* 0x000e680000000800 */
[----:B------:R-:W2:Y:S02]  /*0890*/  LDS R12, [R8+0x8] ;  /* 0x00000800080c7984 */ /* 0x000ea40000000800 */
[----:B------:R-:W1:Y:S02]  /*08a0*/  LDCU UR17, c[0x3][UR9+0x4] ;  /* 0x00c00080091177ac */ /* 0x000e640008000800 */
[----:B------:R-:W3:Y:S01]  /*08b0*/  LDS R14, [R8+0xc] ;  /* 0x00000c00080e7984 */ /* 0x000ee20000000800 */
[----:B------:R-:W0:Y:S01]  /*08c0*/  LDCU UR8, c[0x3][UR8] ;  /* 0x00c00000080877ac */ /* 0x000e220008000800 */
[----:B------:R-:W2:Y:S01]  /*08d0*/  LDCU UR18, c[0x3][UR9+0x8] ;  /* 0x00c00100091277ac */ /* 0x000ea20008000800 */
[----:B------:R-:W3:Y:S01]  /*08e0*/  LDCU UR9, c[0x3][UR9+0xc] ;  /* 0x00c00180090977ac */ /* 0x000ee20008000800 */
[----:B0-----:R-:W-:-:S04]  /*08f0*/  FFMA R10, R10, UR8, R7 ;  /* 0x000000080a0a7c23 */ /* 0x001fc80008000007 */
[----:B-1----:R-:W-:-:S04]  /*0900*/  FFMA R9, R9, UR17, R10 ;  /* 0x0000001109097c23 */ /* 0x002fc8000800000a */
[----:B--2---:R-:W-:-:S04]  /*0910*/  FFMA R9, R12, UR18, R9 ;  /* 0x000000120c097c23 */ /* 0x004fc80008000009 */
[----:B---3--:R-:W-:-:S07]  /*0920*/  FFMA R7, R14, UR9, R9 ;  /* 0x000000090e077c23 */ /* 0x008fce0008000009 */
.L_x_10:
[----:B------:R-:W-:Y:S05]  /*0930*/  BRA.U !UP2, `(.L_x_9) ;  /* 0x000000010a787547 */ /* 0x000fea000b800000 */
[----:B------:R-:W-:Y:S02]  /*0940*/  UISETP.NE.AND UP2, UPT, UR15, 0x1, UPT ;  /* 0x000000010f00788c */ /* 0x000fe4000bf45270 */
[----:B------:R-:W-:-:S07]  /*0950*/  ULOP3.LUT UP3, URZ, UR21, 0x1, URZ, 0xc0, !UPT ;  /* 0x0000000115ff7892 */ /* 0x000fce000f86c0ff */
[----:B------:R-:W-:Y:S05]  /*0960*/  BRA.U !UP2, `(.L_x_11) ;  /* 0x000000010a407547 */ /* 0x000fea000b800000 */
        /* <DEDUP_REMOVED lines=11> */
[----:B------:R-:W1:Y:S06]  /*0a20*/  LDS R12, [R8+0x4] ;  /* 0x00000400080c7984 */ /* 0x000e6c0000000800 */
[----:B------:R-:W1:Y:S03]  /*0a30*/  LDCU UR9, c[0x3][UR9+0x4] ;  /* 0x00c00080090977ac */ /* 0x000e660008000800 */
[----:B------:R-:W0:Y:S02]  /*0a40*/  LDCU UR8, c[0x3][UR8] ;  /* 0x00c00000080877ac */ /* 0x000e240008000800 */
[----:B0-----:R-:W-:-:S04]  /*0a50*/  FFMA R7, R10, UR8, R7 ;  /* 0x000000080a077c23 */ /* 0x001fc80008000007 */
[----:B-1----:R-:W-:-:S07]  /*0a60*/  FFMA R7, R12, UR9, R7 ;  /* 0x000000090c077c23 */ /* 0x002fce0008000007 */
.L_x_11:
[----:B------:R-:W-:Y:S05]  /*0a70*/  BRA.U !UP3, `(.L_x_9) ;  /* 0x000000010b287547 */ /* 0x000fea000b800000 */
[----:B------:R-:W0:Y:S01]  /*0a80*/  S2UR UR9, SR_CgaCtaId ;  /* 0x00000000000979c3 */ /* 0x000e220000008800 */
[----:B------:R-:W-:Y:S01]  /*0a90*/  UMOV UR8, 0x400 ;  /* 0x0000040000087882 */ /* 0x000fe20000000000 */
[----:B------:R-:W-:Y:S01]  /*0aa0*/  IADD3 R5, PT, PT, R5, UR5, RZ ;  /* 0x0000000505057c10 */ /* 0x000fe2000fffe0ff */
[----:B------:R-:W-:-:S04]  /*0ab0*/  UIADD3 UR5, UPT, UPT, UR11, UR5, URZ ;  /* 0x000000050b057290 */ /* 0x000fc8000fffe0ff */
[----:B------:R-:W-:-:S12]  /*0ac0*/  USHF.L.U32 UR5, UR5, 0x2, URZ ;  /* 0x0000000205057899 */ /* 0x000fd800080006ff */
[----:B------:R-:W1:Y:S01]  /*0ad0*/  LDCU UR5, c[0x3][UR5] ;  /* 0x00c00000050577ac */ /* 0x000e620008000800 */
[----:B0-----:R-:W-:-:S06]  /*0ae0*/  ULEA UR8, UR9, UR8, 0x18 ;  /* 0x0000000809087291 */ /* 0x001fcc000f8ec0ff */
[----:B------:R-:W-:-:S05]  /*0af0*/  LEA R5, R5, UR8, 0x2 ;  /* 0x0000000805057c11 */ /* 0x000fca000f8e10ff */
[----:B------:R-:W1:Y:S02]  /*0b00*/  LDS R8, [R5] ;  /* 0x0000000005087984 */ /* 0x000e640000000800 */
[----:B-1----:R-:W-:-:S07]  /*0b10*/  FFMA R7, R8, UR5, R7 ;  /* 0x0000000508077c23 */ /* 0x002fce0008000007 */
.L_x_9:
[----:B------:R-:W-:Y:S05]  /*0b20*/  BRA.U UP1, `(.L_x_12) ;  /* 0xfffffff9016c7547 */ /* 0x000fea000b83ffff */
.L_x_6:
[----:B------:R-:W0:Y:S01]  /*0b30*/  LDC.64 R4, c[0x0][0x388] ;  /* 0x0000e200ff047b82 */ /* 0x000e220000000a00 */
[----:B------:R-:W1:Y:S02]  /*0b40*/  LDCU UR4, c[0x0][0x3a4] ;  /* 0x00007480ff0477ac */ /* 0x000e640008000800 */
[----:B-1----:R-:W-:-:S04]  /*0b50*/  IMAD R3, R2, UR4, R3 ;  /* 0x0000000402037c24 */ /* 0x002fc8000f8e0203 */
[----:B0-----:R-:W-:-:S05]  /*0b60*/  IMAD.WIDE R2, R3, 0x4, R4 ;  /* 0x0000000403027825 */ /* 0x001fca00078e0204 */
[----:B------:R-:W-:Y:S01]  /*0b70*/  STG.E desc[UR12][R2.64], R7 ;  /* 0x0000000702007986 */ /* 0x000fe2000c10190c */
[----:B------:R-:W-:Y:S05]  /*0b80*/  EXIT ;  /* 0x000000000000794d */ /* 0x000fea0003800000 */
.L_x_13:
[----:B------:R-:W-:-:S00]  /*0b90*/  BRA `(.L_x_13) ;  /* 0xfffffffc00fc7947 */ /* 0x000fc0000383ffff */
[----:B------:R-:W-:-:S00]  /*0ba0*/  NOP ;  /* 0x0000000000007918 */ /* 0x000fc00000000000 */
        /* <DEDUP_REMOVED lines=13> */
.L_x_14:


//--------------------- .nv.shared._Z19conv2d_tiled_kernelPKfPfiiiiii --------------------------
	.section	.nv.shared._Z19conv2d_tiled_kernelPKfPfiiiiii,"aw",@nobits
	.sectionflags	@""
	.align	16
	.zero		1024


//--------------------- .nv.shared.reserved.0     --------------------------
	.section	.nv.shared.reserved.0,"aw",@nobits
	.weak		__nv_reservedSMEM_offset_0_alias
	.size		__nv_reservedSMEM_offset_0_alias, 0, 64
	.other		__nv_reservedSMEM_offset_0_alias,@"STO_CUDA_RESERVED_SHARED STV_DEFAULT"
__nv_reservedSMEM_offset_0_alias:
	.zero		0
	.zero		64


//--------------------- .nv.constant0._Z19conv2d_tiled_kernelPKfPfiiiiii --------------------------
	.section	.nv.constant0._Z19conv2d_tiled_kernelPKfPfiiiiii,"a",@progbits
	.sectionflags	@""
	.align	4
.nv.constant0._Z19conv2d_tiled_kernelPKfPfiiiiii:
	.zero		936


//--------------------- SYMBOLS --------------------------

	.type		.nv.reservedSmem.offset0,@object
	.size		.nv.reservedSmem.offset0,0x4
	.type		.nv.reservedSmem.cap,@object
	.size		.nv.reservedSmem.cap,0x4
